//
// Generated by NVIDIA NVVM Compiler
//
// Compiler Build ID: CL-36424714
// Cuda compilation tools, release 13.0, V13.0.88
// Based on NVVM 20.0.0
//

.version 9.0
.target sm_100
.address_size 64

	// .globl	_Z12empty_kernelv

.visible .entry _Z12empty_kernelv()
{


	ret;

}


// ===== COMPILED SASS (sm_100) =====

	.target	sm_100

	.elftype	@"ET_EXEC"


//--------------------- .note.nv.tkinfo           --------------------------
	.section	.note.nv.tkinfo,"",@"SHT_NOTE"
	.sectionflags	@"SHF_NOTE_NV_TKINFO"
	.tkinfo
        /*0018*/ 	.word	0x00000002
        /*0030*/ 	.string	""
        /*0030*/ 	.string	"ptxas"
        /*0030*/ 	.string	"Cuda compilation tools, release 13.0, V13.0.88"
        /*0030*/ 	.string	"Build cuda_13.0.r13.0/compiler.36424714_0"
        /*0030*/ 	.string	"-arch sm_100 -m 64 "



//--------------------- .note.nv.cuinfo           --------------------------
	.section	.note.nv.cuinfo,"",@"SHT_NOTE"
	.sectionflags	@"SHF_NOTE_NV_CUINFO"
        /*0018*/ 	.short	0x0002
        /*001a*/ 	.short	0x0064
        /*001c*/ 	.short	0x0082
	.zero		2


//--------------------- .nv.info                  --------------------------
	.section	.nv.info,"",@"SHT_CUDA_INFO"
	.align	4


	//----- nvinfo : EIATTR_REGCOUNT
	.align		4
        /*0000*/ 	.byte	0x04, 0x2f
        /*0002*/ 	.short	(.L_1 - .L_0)
	.align		4
.L_0:
        /*0004*/ 	.word	index@(_Z12empty_kernelv)
        /*0008*/ 	.word	0x00000004


	//----- nvinfo : EIATTR_FRAME_SIZE
	.align		4
.L_1:
        /*000c*/ 	.byte	0x04, 0x11
        /*000e*/ 	.short	(.L_3 - .L_2)
	.align		4
.L_2:
        /*0010*/ 	.word	index@(_Z12empty_kernelv)
        /*0014*/ 	.word	0x00000000


	//----- nvinfo : EIATTR_MIN_STACK_SIZE
	.align		4
.L_3:
        /*0018*/ 	.byte	0x04, 0x12
        /*001a*/ 	.short	(.L_5 - .L_4)
	.align		4
.L_4:
        /*001c*/ 	.word	index@(_Z12empty_kernelv)
        /*0020*/ 	.word	0x00000000
.L_5:


//--------------------- .nv.compat                --------------------------
	.section	.nv.compat,"",@"SHT_CUDA_COMPAT_INFO"
	.align	4
        /*0000*/ 	.byte	0x02, 0x09, 0x00, 0x00, 0x02, 0x02, 0x01, 0x00, 0x02, 0x05, 0x05, 0x00, 0x03, 0x07, 0x01, 0x01
        /*0010*/ 	.byte	0x02, 0x03, 0x00, 0x00, 0x02, 0x06, 0x01, 0x00, 0x04, 0x0b, 0x08, 0x00, 0x09, 0x00, 0x00, 0x00
        /*0020*/ 	.byte	0x00, 0x00, 0x00, 0x00


//--------------------- .nv.info._Z12empty_kernelv --------------------------
	.section	.nv.info._Z12empty_kernelv,"",@"SHT_CUDA_INFO"
	.sectionflags	@""
	.align	4


	//----- nvinfo : EIATTR_CUDA_API_VERSION
	.align		4
        /*0000*/ 	.byte	0x04, 0x37
        /*0002*/ 	.short	(.L_7 - .L_6)
.L_6:
        /*0004*/ 	.word	0x00000082


	//----- nvinfo : EIATTR_SPARSE_MMA_MASK
	.align		4
.L_7:
        /*0008*/ 	.byte	0x03, 0x50
        /*000a*/ 	.short	0x0000


	//----- nvinfo : EIATTR_MAXREG_COUNT
	.align		4
        /*000c*/ 	.byte	0x03, 0x1b
        /*000e*/ 	.short	0x00ff


	//----- nvinfo : EIATTR_MERCURY_ISA_VERSION
	.align		4
        /*0010*/ 	.byte	0x03, 0x5f
        /*0012*/ 	.short	0x0101


	//----- nvinfo : EIATTR_VRC_CTA_INIT_COUNT
	.align		4
        /*0014*/ 	.byte	0x02, 0x4a
	.zero		1
	.zero		1


	//----- nvinfo : EIATTR_EXIT_INSTR_OFFSETS
	.align		4
        /*0018*/ 	.byte	0x04, 0x1c
        /*001a*/ 	.short	(.L_9 - .L_8)


	//   ....[0]....
.L_8:
        /*001c*/ 	.word	0x00000010


	//----- nvinfo : EIATTR_SW_WAR
	.align		4
.L_9:
        /*0020*/ 	.byte	0x04, 0x36
        /*0022*/ 	.short	(.L_11 - .L_10)
.L_10:
        /*0024*/ 	.word	0x00000008
.L_11:


//--------------------- .nv.callgraph             --------------------------
	.section	.nv.callgraph,"",@"SHT_CUDA_CALLGRAPH"
	.align	4
	.sectionentsize	8
	.align		4
        /*0000*/ 	.word	0x00000000
	.align		4
        /*0004*/ 	.word	0xffffffff
	.align		4
        /*0008*/ 	.word	0x00000000
	.align		4
        /*000c*/ 	.word	0xfffffffe
	.align		4
        /*0010*/ 	.word	0x00000000
	.align		4
        /*0014*/ 	.word	0xfffffffd
	.align		4
        /*0018*/ 	.word	0x00000000
	.align		4
        /*001c*/ 	.word	0xfffffffc


//--------------------- .text._Z12empty_kernelv   --------------------------
	.section	.text._Z12empty_kernelv,"ax",@progbits
	.align	128
        .global         _Z12empty_kernelv
        .type           _Z12empty_kernelv,@function
        .size           _Z12empty_kernelv,(.L_x_1 - _Z12empty_kernelv)
        .other          _Z12empty_kernelv,@"STO_CUDA_ENTRY STV_DEFAULT"
_Z12empty_kernelv:
.text._Z12empty_kernelv:
[----:B------:R-:W-:Y:S01]  /*0000*/  LDC R1, c[0x0][0x37c] ;  /* 0x0000df00ff017b82 */ /* 0x000fe20000000800 */
[----:B------:R-:W-:Y:S05]  /*0010*/  EXIT ;  /* 0x000000000000794d */ /* 0x000fea0003800000 */
.L_x_0:
[----:B------:R-:W-:-:S00]  /*0020*/  BRA `(.L_x_0) ;  /* 0xfffffffc00fc7947 */ /* 0x000fc0000383ffff */
[----:B------:R-:W-:-:S00]  /*0030*/  NOP ;  /* 0x0000000000007918 */ /* 0x000fc00000000000 */
        /* <DEDUP_REMOVED lines=12> */
.L_x_1:


//--------------------- .nv.shared.reserved.0     --------------------------
	.section	.nv.shared.reserved.0,"aw",@nobits
	.weak		__nv_reservedSMEM_offset_0_alias
	.size		__nv_reservedSMEM_offset_0_alias, 0, 64
	.other		__nv_reservedSMEM_offset_0_alias,@"STO_CUDA_RESERVED_SHARED STV_DEFAULT"
__nv_reservedSMEM_offset_0_alias:
	.zero		0
	.zero		64


//--------------------- .nv.constant0._Z12empty_kernelv --------------------------
	.section	.nv.constant0._Z12empty_kernelv,"a",@progbits
	.sectionflags	@""
	.align	4
.nv.constant0._Z12empty_kernelv:
	.zero		896


//--------------------- SYMBOLS --------------------------

	.type		.nv.reservedSmem.offset0,@object
	.size		.nv.reservedSmem.offset0,0x4
